//
// Generated by NVIDIA NVVM Compiler
//
// Compiler Build ID: CL-36424714
// Cuda compilation tools, release 13.0, V13.0.88
// Based on NVVM 20.0.0
//

.version 9.0
.target sm_100
.address_size 64

	// .globl	_Z16threshold_kernelPfPKfffi

.visible .entry _Z16threshold_kernelPfPKfffi(
	.param .u64 .ptr .align 1 _Z16threshold_kernelPfPKfffi_param_0,
	.param .u64 .ptr .align 1 _Z16threshold_kernelPfPKfffi_param_1,
	.param .f32 _Z16threshold_kernelPfPKfffi_param_2,
	.param .f32 _Z16threshold_kernelPfPKfffi_param_3,
	.param .u32 _Z16threshold_kernelPfPKfffi_param_4
)
{
	.reg .pred 	%p<3>;
	.reg .b32 	%r<6>;
	.reg .b32 	%f<7>;
	.reg .b64 	%rd<8>;

	ld.param.u64 	%rd2, [_Z16threshold_kernelPfPKfffi_param_0];
	ld.param.u64 	%rd3, [_Z16threshold_kernelPfPKfffi_param_1];
	ld.param.f32 	%f3, [_Z16threshold_kernelPfPKfffi_param_2];
	ld.param.f32 	%f6, [_Z16threshold_kernelPfPKfffi_param_3];
	ld.param.u32 	%r2, [_Z16threshold_kernelPfPKfffi_param_4];
	mov.u32 	%r3, %ctaid.x;
	mov.u32 	%r4, %ntid.x;
	mov.u32 	%r5, %tid.x;
	mad.lo.s32 	%r1, %r3, %r4, %r5;
	setp.ge.s32 	%p1, %r1, %r2;
	@%p1 bra 	$L__BB0_4;
	cvta.to.global.u64 	%rd4, %rd2;
	cvta.to.global.u64 	%rd5, %rd3;
	mul.wide.s32 	%rd6, %r1, 4;
	add.s64 	%rd7, %rd5, %rd6;
	ld.global.f32 	%f5, [%rd7];
	setp.leu.f32 	%p2, %f5, %f3;
	add.s64 	%rd1, %rd4, %rd6;
	@%p2 bra 	$L__BB0_3;
	ld.global.f32 	%f6, [%rd1];
$L__BB0_3:
	st.global.f32 	[%rd1], %f6;
$L__BB0_4:
	ret;

}


// ===== COMPILED SASS (sm_100) =====

	.target	sm_100

	.elftype	@"ET_EXEC"


//--------------------- .note.nv.tkinfo           --------------------------
	.section	.note.nv.tkinfo,"",@"SHT_NOTE"
	.sectionflags	@"SHF_NOTE_NV_TKINFO"
	.tkinfo
        /*0018*/ 	.word	0x00000002
        /*0030*/ 	.string	""
        /*0030*/ 	.string	"ptxas"
        /*0030*/ 	.string	"Cuda compilation tools, release 13.0, V13.0.88"
        /*0030*/ 	.string	"Build cuda_13.0.r13.0/compiler.36424714_0"
        /*0030*/ 	.string	"-arch sm_100 -m 64 "



//--------------------- .note.nv.cuinfo           --------------------------
	.section	.note.nv.cuinfo,"",@"SHT_NOTE"
	.sectionflags	@"SHF_NOTE_NV_CUINFO"
        /*0018*/ 	.short	0x0002
        /*001a*/ 	.short	0x0064
        /*001c*/ 	.short	0x0082
	.zero		2


//--------------------- .nv.info                  --------------------------
	.section	.nv.info,"",@"SHT_CUDA_INFO"
	.align	4


	//----- nvinfo : EIATTR_REGCOUNT
	.align		4
        /*0000*/ 	.byte	0x04, 0x2f
        /*0002*/ 	.short	(.L_1 - .L_0)
	.align		4
.L_0:
        /*0004*/ 	.word	index@(_Z16threshold_kernelPfPKfffi)
        /*0008*/ 	.word	0x0000000a


	//----- nvinfo : EIATTR_FRAME_SIZE
	.align		4
.L_1:
        /*000c*/ 	.byte	0x04, 0x11
        /*000e*/ 	.short	(.L_3 - .L_2)
	.align		4
.L_2:
        /*0010*/ 	.word	index@(_Z16threshold_kernelPfPKfffi)
        /*0014*/ 	.word	0x00000000


	//----- nvinfo : EIATTR_MIN_STACK_SIZE
	.align		4
.L_3:
        /*0018*/ 	.byte	0x04, 0x12
        /*001a*/ 	.short	(.L_5 - .L_4)
	.align		4
.L_4:
        /*001c*/ 	.word	index@(_Z16threshold_kernelPfPKfffi)
        /*0020*/ 	.word	0x00000000
.L_5:


//--------------------- .nv.compat                --------------------------
	.section	.nv.compat,"",@"SHT_CUDA_COMPAT_INFO"
	.align	4
        /*0000*/ 	.byte	0x02, 0x09, 0x00, 0x00, 0x02, 0x02, 0x01, 0x00, 0x02, 0x05, 0x05, 0x00, 0x03, 0x07, 0x01, 0x01
        /*0010*/ 	.byte	0x02, 0x03, 0x00, 0x00, 0x02, 0x06, 0x01, 0x00, 0x04, 0x0b, 0x08, 0x00, 0x09, 0x00, 0x00, 0x00
        /*0020*/ 	.byte	0x00, 0x00, 0x00, 0x00


//--------------------- .nv.info._Z16threshold_kernelPfPKfffi --------------------------
	.section	.nv.info._Z16threshold_kernelPfPKfffi,"",@"SHT_CUDA_INFO"
	.sectionflags	@""
	.align	4


	//----- nvinfo : EIATTR_CUDA_API_VERSION
	.align		4
        /*0000*/ 	.byte	0x04, 0x37
        /*0002*/ 	.short	(.L_7 - .L_6)
.L_6:
        /*0004*/ 	.word	0x00000082


	//----- nvinfo : EIATTR_KPARAM_INFO
	.align		4
.L_7:
        /*0008*/ 	.byte	0x04, 0x17
        /*000a*/ 	.short	(.L_9 - .L_8)
.L_8:
        /*000c*/ 	.word	0x00000000
        /*0010*/ 	.short	0x0004
        /*0012*/ 	.short	0x0018
        /*0014*/ 	.byte	0x00, 0xf0, 0x11, 0x00


	//----- nvinfo : EIATTR_KPARAM_INFO
	.align		4
.L_9:
        /*0018*/ 	.byte	0x04, 0x17
        /*001a*/ 	.short	(.L_11 - .L_10)
.L_10:
        /*001c*/ 	.word	0x00000000
        /*0020*/ 	.short	0x0003
        /*0022*/ 	.short	0x0014
        /*0024*/ 	.byte	0x00, 0xf0, 0x11, 0x00


	//----- nvinfo : EIATTR_KPARAM_INFO
	.align		4
.L_11:
        /*0028*/ 	.byte	0x04, 0x17
        /*002a*/ 	.short	(.L_13 - .L_12)
.L_12:
        /*002c*/ 	.word	0x00000000
        /*0030*/ 	.short	0x0002
        /*0032*/ 	.short	0x0010
        /*0034*/ 	.byte	0x00, 0xf0, 0x11, 0x00


	//----- nvinfo : EIATTR_KPARAM_INFO
	.align		4
.L_13:
        /*0038*/ 	.byte	0x04, 0x17
        /*003a*/ 	.short	(.L_15 - .L_14)
.L_14:
        /*003c*/ 	.word	0x00000000
        /*0040*/ 	.short	0x0001
        /*0042*/ 	.short	0x0008
        /*0044*/ 	.byte	0x00, 0xf5, 0x21, 0x00


	//----- nvinfo : EIATTR_KPARAM_INFO
	.align		4
.L_15:
        /*0048*/ 	.byte	0x04, 0x17
        /*004a*/ 	.short	(.L_17 - .L_16)
.L_16:
        /*004c*/ 	.word	0x00000000
        /*0050*/ 	.short	0x0000
        /*0052*/ 	.short	0x0000
        /*0054*/ 	.byte	0x00, 0xf5, 0x21, 0x00


	//----- nvinfo : EIATTR_SPARSE_MMA_MASK
	.align		4
.L_17:
        /*0058*/ 	.byte	0x03, 0x50
        /*005a*/ 	.short	0x0000


	//----- nvinfo : EIATTR_MAXREG_COUNT
	.align		4
        /*005c*/ 	.byte	0x03, 0x1b
        /*005e*/ 	.short	0x00ff


	//----- nvinfo : EIATTR_MERCURY_ISA_VERSION
	.align		4
        /*0060*/ 	.byte	0x03, 0x5f
        /*0062*/ 	.short	0x0101


	//----- nvinfo : EIATTR_VRC_CTA_INIT_COUNT
	.align		4
        /*0064*/ 	.byte	0x02, 0x4a
	.zero		1
	.zero		1


	//----- nvinfo : EIATTR_EXIT_INSTR_OFFSETS
	.align		4
        /*0068*/ 	.byte	0x04, 0x1c
        /*006a*/ 	.short	(.L_19 - .L_18)


	//   ....[0]....
.L_18:
        /*006c*/ 	.word	0x00000070


	//   ....[1]....
        /*0070*/ 	.word	0x00000170


	//----- nvinfo : EIATTR_CRS_STACK_SIZE
	.align		4
.L_19:
        /*0074*/ 	.byte	0x04, 0x1e
        /*0076*/ 	.short	(.L_21 - .L_20)
.L_20:
        /*0078*/ 	.word	0x00000000


	//----- nvinfo : EIATTR_CBANK_PARAM_SIZE
	.align		4
.L_21:
        /*007c*/ 	.byte	0x03, 0x19
        /*007e*/ 	.short	0x001c


	//----- nvinfo : EIATTR_PARAM_CBANK
	.align		4
        /*0080*/ 	.byte	0x04, 0x0a
        /*0082*/ 	.short	(.L_23 - .L_22)
	.align		4
.L_22:
        /*0084*/ 	.word	index@(.nv.constant0._Z16threshold_kernelPfPKfffi)
        /*0088*/ 	.short	0x0380
        /*008a*/ 	.short	0x001c


	//----- nvinfo : EIATTR_SW_WAR
	.align		4
.L_23:
        /*008c*/ 	.byte	0x04, 0x36
        /*008e*/ 	.short	(.L_25 - .L_24)
.L_24:
        /*0090*/ 	.word	0x00000008
.L_25:


//--------------------- .nv.callgraph             --------------------------
	.section	.nv.callgraph,"",@"SHT_CUDA_CALLGRAPH"
	.align	4
	.sectionentsize	8
	.align		4
        /*0000*/ 	.word	0x00000000
	.align		4
        /*0004*/ 	.word	0xffffffff
	.align		4
        /*0008*/ 	.word	0x00000000
	.align		4
        /*000c*/ 	.word	0xfffffffe
	.align		4
        /*0010*/ 	.word	0x00000000
	.align		4
        /*0014*/ 	.word	0xfffffffd
	.align		4
        /*0018*/ 	.word	0x00000000
	.align		4
        /*001c*/ 	.word	0xfffffffc


//--------------------- .text._Z16threshold_kernelPfPKfffi --------------------------
	.section	.text._Z16threshold_kernelPfPKfffi,"ax",@progbits
	.align	128
        .global         _Z16threshold_kernelPfPKfffi
        .type           _Z16threshold_kernelPfPKfffi,@function
        .size           _Z16threshold_kernelPfPKfffi,(.L_x_3 - _Z16threshold_kernelPfPKfffi)
        .other          _Z16threshold_kernelPfPKfffi,@"STO_CUDA_ENTRY STV_DEFAULT"
_Z16threshold_kernelPfPKfffi:
.text._Z16threshold_kernelPfPKfffi:
[----:B------:R-:W-:Y:S01]  /*0000*/  LDC R1, c[0x0][0x37c] ;  /* 0x0000df00ff017b82 */ /* 0x000fe20000000800 */
[----:B------:R-:W0:Y:S07]  /*0010*/  S2R R0, SR_TID.X ;  /* 0x0000000000007919 */ /* 0x000e2e0000002100 */
[----:B------:R-:W0:Y:S01]  /*0020*/  S2UR UR4, SR_CTAID.X ;  /* 0x00000000000479c3 */ /* 0x000e220000002500 */
[----:B------:R-:W1:Y:S07]  /*0030*/  LDCU UR5, c[0x0][0x398] ;  /* 0x00007300ff0577ac */ /* 0x000e6e0008000800 */
[----:B------:R-:W0:Y:S02]  /*0040*/  LDC R7, c[0x0][0x360] ;  /* 0x0000d800ff077b82 */ /* 0x000e240000000800 */
[----:B0-----:R-:W-:-:S05]  /*0050*/  IMAD R7, R7, UR4, R0 ;  /* 0x0000000407077c24 */ /* 0x001fca000f8e0200 */
[----:B-1----:R-:W-:-:S13]  /*0060*/  ISETP.GE.AND P0, PT, R7, UR5, PT ;  /* 0x0000000507007c0c */ /* 0x002fda000bf06270 */
[----:B------:R-:W-:Y:S05]  /*0070*/  @P0 EXIT ;  /* 0x000000000000094d */ /* 0x000fea0003800000 */
[----:B------:R-:W0:Y:S01]  /*0080*/  LDC.64 R2, c[0x0][0x388] ;  /* 0x0000e200ff027b82 */ /* 0x000e220000000a00 */
[----:B------:R-:W1:Y:S01]  /*0090*/  LDCU.64 UR4, c[0x0][0x358] ;  /* 0x00006b00ff0477ac */ /* 0x000e620008000a00 */
[----:B------:R-:W2:Y:S06]  /*00a0*/  LDCU UR6, c[0x0][0x390] ;  /* 0x00007200ff0677ac */ /* 0x000eac0008000800 */
[----:B------:R-:W3:Y:S01]  /*00b0*/  LDC.64 R4, c[0x0][0x380] ;  /* 0x0000e000ff047b82 */ /* 0x000ee20000000a00 */
[----:B0-----:R-:W-:-:S06]  /*00c0*/  IMAD.WIDE R2, R7, 0x4, R2 ;  /* 0x0000000407027825 */ /* 0x001fcc00078e0202 */
[----:B-1----:R-:W2:Y:S01]  /*00d0*/  LDG.E R2, desc[UR4][R2.64] ;  /* 0x0000000402027981 */ /* 0x002ea2000c1e1900 */
[----:B------:R-:W0:Y:S01]  /*00e0*/  LDCU UR7, c[0x0][0x394] ;  /* 0x00007280ff0777ac */ /* 0x000e220008000800 */
[----:B---3--:R-:W-:Y:S01]  /*00f0*/  IMAD.WIDE R4, R7, 0x4, R4 ;  /* 0x0000000407047825 */ /* 0x008fe200078e0204 */
[----:B------:R-:W-:Y:S01]  /*0100*/  BSSY.RECONVERGENT B0, `(.L_x_0) ;  /* 0x0000005000007945 */ /* 0x000fe20003800200 */
[----:B0-----:R-:W-:Y:S02]  /*0110*/  MOV R7, UR7 ;  /* 0x0000000700077c02 */ /* 0x001fe40008000f00 */
[----:B--2---:R-:W-:-:S13]  /*0120*/  FSETP.GT.AND P0, PT, R2, UR6, PT ;  /* 0x0000000602007c0b */ /* 0x004fda000bf04000 */
[----:B------:R-:W-:Y:S05]  /*0130*/  @!P0 BRA `(.L_x_1) ;  /* 0x0000000000048947 */ /* 0x000fea0003800000 */
[----:B------:R0:W5:Y:S02]  /*0140*/  LDG.E R7, desc[UR4][R4.64] ;  /* 0x0000000404077981 */ /* 0x000164000c1e1900 */
.L_x_1:
[----:B------:R-:W-:Y:S05]  /*0150*/  BSYNC.RECONVERGENT B0 ;  /* 0x0000000000007941 */ /* 0x000fea0003800200 */
.L_x_0:
[----:B-----5:R-:W-:Y:S01]  /*0160*/  STG.E desc[UR4][R4.64], R7 ;  /* 0x0000000704007986 */ /* 0x020fe2000c101904 */
[----:B------:R-:W-:Y:S05]  /*0170*/  EXIT ;  /* 0x000000000000794d */ /* 0x000fea0003800000 */
.L_x_2:
[----:B------:R-:W-:-:S00]  /*0180*/  BRA `(.L_x_2) ;  /* 0xfffffffc00fc7947 */ /* 0x000fc0000383ffff */
[----:B------:R-:W-:-:S00]  /*0190*/  NOP ;  /* 0x0000000000007918 */ /* 0x000fc00000000000 */
        /* <DEDUP_REMOVED lines=14> */
.L_x_3:


//--------------------- .nv.shared.reserved.0     --------------------------
	.section	.nv.shared.reserved.0,"aw",@nobits
	.weak		__nv_reservedSMEM_offset_0_alias
	.size		__nv_reservedSMEM_offset_0_alias, 0, 64
	.other		__nv_reservedSMEM_offset_0_alias,@"STO_CUDA_RESERVED_SHARED STV_DEFAULT"
__nv_reservedSMEM_offset_0_alias:
	.zero		0
	.zero		64


//--------------------- .nv.constant0._Z16threshold_kernelPfPKfffi --------------------------
	.section	.nv.constant0._Z16threshold_kernelPfPKfffi,"a",@progbits
	.sectionflags	@""
	.align	4
.nv.constant0._Z16threshold_kernelPfPKfffi:
	.zero		924


//--------------------- SYMBOLS --------------------------

	.type		.nv.reservedSmem.offset0,@object
	.size		.nv.reservedSmem.offset0,0x4
